//
// Generated by NVIDIA NVVM Compiler
//
// Compiler Build ID: CL-36424714
// Cuda compilation tools, release 13.0, V13.0.88
// Based on NVVM 20.0.0
//

.version 9.0
.target sm_100
.address_size 64

	// .globl	_ZN3cub18CUB_300001_SM_10006detail11EmptyKernelIvEEvv
.global .align 1 .b8 _ZN41_INTERNAL_c75d401b_4_k_cu_3d38a626_2404394cuda3std3__45__cpo5beginE[1];
.global .align 1 .b8 _ZN41_INTERNAL_c75d401b_4_k_cu_3d38a626_2404394cuda3std3__45__cpo3endE[1];
.global .align 1 .b8 _ZN41_INTERNAL_c75d401b_4_k_cu_3d38a626_2404394cuda3std3__45__cpo6cbeginE[1];
.global .align 1 .b8 _ZN41_INTERNAL_c75d401b_4_k_cu_3d38a626_2404394cuda3std3__45__cpo4cendE[1];
.global .align 1 .b8 _ZN41_INTERNAL_c75d401b_4_k_cu_3d38a626_2404394cuda3std3__45__cpo6rbeginE[1];
.global .align 1 .b8 _ZN41_INTERNAL_c75d401b_4_k_cu_3d38a626_2404394cuda3std3__45__cpo4rendE[1];
.global .align 1 .b8 _ZN41_INTERNAL_c75d401b_4_k_cu_3d38a626_2404394cuda3std3__45__cpo7crbeginE[1];
.global .align 1 .b8 _ZN41_INTERNAL_c75d401b_4_k_cu_3d38a626_2404394cuda3std3__45__cpo5crendE[1];
.global .align 1 .b8 _ZN41_INTERNAL_c75d401b_4_k_cu_3d38a626_2404394cuda3std3__443_GLOBAL__N__c75d401b_4_k_cu_3d38a626_2404396ignoreE[1];
.global .align 1 .b8 _ZN41_INTERNAL_c75d401b_4_k_cu_3d38a626_2404394cuda3std3__419piecewise_constructE[1];
.global .align 1 .b8 _ZN41_INTERNAL_c75d401b_4_k_cu_3d38a626_2404394cuda3std3__48in_placeE[1];
.global .align 1 .b8 _ZN41_INTERNAL_c75d401b_4_k_cu_3d38a626_2404394cuda3std3__420unreachable_sentinelE[1];
.global .align 1 .b8 _ZN41_INTERNAL_c75d401b_4_k_cu_3d38a626_2404394cuda3std3__47nulloptE[1];
.global .align 1 .b8 _ZN41_INTERNAL_c75d401b_4_k_cu_3d38a626_2404394cuda3std3__48unexpectE[1];
.global .align 1 .b8 _ZN41_INTERNAL_c75d401b_4_k_cu_3d38a626_2404394cuda3std6ranges3__45__cpo4swapE[1];
.global .align 1 .b8 _ZN41_INTERNAL_c75d401b_4_k_cu_3d38a626_2404394cuda3std6ranges3__45__cpo9iter_moveE[1];
.global .align 1 .b8 _ZN41_INTERNAL_c75d401b_4_k_cu_3d38a626_2404394cuda3std6ranges3__45__cpo5beginE[1];
.global .align 1 .b8 _ZN41_INTERNAL_c75d401b_4_k_cu_3d38a626_2404394cuda3std6ranges3__45__cpo3endE[1];
.global .align 1 .b8 _ZN41_INTERNAL_c75d401b_4_k_cu_3d38a626_2404394cuda3std6ranges3__45__cpo6cbeginE[1];
.global .align 1 .b8 _ZN41_INTERNAL_c75d401b_4_k_cu_3d38a626_2404394cuda3std6ranges3__45__cpo4cendE[1];
.global .align 1 .b8 _ZN41_INTERNAL_c75d401b_4_k_cu_3d38a626_2404394cuda3std6ranges3__45__cpo7advanceE[1];
.global .align 1 .b8 _ZN41_INTERNAL_c75d401b_4_k_cu_3d38a626_2404394cuda3std6ranges3__45__cpo9iter_swapE[1];
.global .align 1 .b8 _ZN41_INTERNAL_c75d401b_4_k_cu_3d38a626_2404394cuda3std6ranges3__45__cpo4nextE[1];
.global .align 1 .b8 _ZN41_INTERNAL_c75d401b_4_k_cu_3d38a626_2404394cuda3std6ranges3__45__cpo4prevE[1];
.global .align 1 .b8 _ZN41_INTERNAL_c75d401b_4_k_cu_3d38a626_2404394cuda3std6ranges3__45__cpo4dataE[1];
.global .align 1 .b8 _ZN41_INTERNAL_c75d401b_4_k_cu_3d38a626_2404394cuda3std6ranges3__45__cpo5cdataE[1];
.global .align 1 .b8 _ZN41_INTERNAL_c75d401b_4_k_cu_3d38a626_2404394cuda3std6ranges3__45__cpo4sizeE[1];
.global .align 1 .b8 _ZN41_INTERNAL_c75d401b_4_k_cu_3d38a626_2404394cuda3std6ranges3__45__cpo5ssizeE[1];
.global .align 1 .b8 _ZN41_INTERNAL_c75d401b_4_k_cu_3d38a626_2404394cuda3std6ranges3__45__cpo8distanceE[1];
.global .align 1 .b8 _ZN41_INTERNAL_c75d401b_4_k_cu_3d38a626_2404396thrust24THRUST_300001_SM_1000_NS8cuda_cub3parE[1];
.global .align 1 .b8 _ZN41_INTERNAL_c75d401b_4_k_cu_3d38a626_2404396thrust24THRUST_300001_SM_1000_NS8cuda_cub10par_nosyncE[1];
.global .align 1 .b8 _ZN41_INTERNAL_c75d401b_4_k_cu_3d38a626_2404396thrust24THRUST_300001_SM_1000_NS6system6detail10sequential3seqE[1];
.global .align 1 .b8 _ZN41_INTERNAL_c75d401b_4_k_cu_3d38a626_2404396thrust24THRUST_300001_SM_1000_NS12placeholders2_1E[1];
.global .align 1 .b8 _ZN41_INTERNAL_c75d401b_4_k_cu_3d38a626_2404396thrust24THRUST_300001_SM_1000_NS12placeholders2_2E[1];
.global .align 1 .b8 _ZN41_INTERNAL_c75d401b_4_k_cu_3d38a626_2404396thrust24THRUST_300001_SM_1000_NS12placeholders2_3E[1];
.global .align 1 .b8 _ZN41_INTERNAL_c75d401b_4_k_cu_3d38a626_2404396thrust24THRUST_300001_SM_1000_NS12placeholders2_4E[1];
.global .align 1 .b8 _ZN41_INTERNAL_c75d401b_4_k_cu_3d38a626_2404396thrust24THRUST_300001_SM_1000_NS12placeholders2_5E[1];
.global .align 1 .b8 _ZN41_INTERNAL_c75d401b_4_k_cu_3d38a626_2404396thrust24THRUST_300001_SM_1000_NS12placeholders2_6E[1];
.global .align 1 .b8 _ZN41_INTERNAL_c75d401b_4_k_cu_3d38a626_2404396thrust24THRUST_300001_SM_1000_NS12placeholders2_7E[1];
.global .align 1 .b8 _ZN41_INTERNAL_c75d401b_4_k_cu_3d38a626_2404396thrust24THRUST_300001_SM_1000_NS12placeholders2_8E[1];
.global .align 1 .b8 _ZN41_INTERNAL_c75d401b_4_k_cu_3d38a626_2404396thrust24THRUST_300001_SM_1000_NS12placeholders2_9E[1];
.global .align 1 .b8 _ZN41_INTERNAL_c75d401b_4_k_cu_3d38a626_2404396thrust24THRUST_300001_SM_1000_NS12placeholders3_10E[1];
.global .align 1 .b8 _ZN41_INTERNAL_c75d401b_4_k_cu_3d38a626_2404396thrust24THRUST_300001_SM_1000_NS3seqE[1];

.visible .entry _ZN3cub18CUB_300001_SM_10006detail11EmptyKernelIvEEvv()
{


	ret;

}


// ===== COMPILED SASS (sm_100) =====

	.target	sm_100

	.elftype	@"ET_EXEC"


//--------------------- .note.nv.tkinfo           --------------------------
	.section	.note.nv.tkinfo,"",@"SHT_NOTE"
	.sectionflags	@"SHF_NOTE_NV_TKINFO"
	.tkinfo
        /*0018*/ 	.word	0x00000002
        /*0030*/ 	.string	""
        /*0030*/ 	.string	"ptxas"
        /*0030*/ 	.string	"Cuda compilation tools, release 13.0, V13.0.88"
        /*0030*/ 	.string	"Build cuda_13.0.r13.0/compiler.36424714_0"
        /*0030*/ 	.string	"-arch sm_100 -m 64 "



//--------------------- .note.nv.cuinfo           --------------------------
	.section	.note.nv.cuinfo,"",@"SHT_NOTE"
	.sectionflags	@"SHF_NOTE_NV_CUINFO"
        /*0018*/ 	.short	0x0002
        /*001a*/ 	.short	0x0064
        /*001c*/ 	.short	0x0082
	.zero		2


//--------------------- .nv.info                  --------------------------
	.section	.nv.info,"",@"SHT_CUDA_INFO"
	.align	4


	//----- nvinfo : EIATTR_REGCOUNT
	.align		4
        /*0000*/ 	.byte	0x04, 0x2f
        /*0002*/ 	.short	(.L_44 - .L_43)
	.align		4
.L_43:
        /*0004*/ 	.word	index@(_ZN3cub18CUB_300001_SM_10006detail11EmptyKernelIvEEvv)
        /*0008*/ 	.word	0x00000004


	//----- nvinfo : EIATTR_FRAME_SIZE
	.align		4
.L_44:
        /*000c*/ 	.byte	0x04, 0x11
        /*000e*/ 	.short	(.L_46 - .L_45)
	.align		4
.L_45:
        /*0010*/ 	.word	index@(_ZN3cub18CUB_300001_SM_10006detail11EmptyKernelIvEEvv)
        /*0014*/ 	.word	0x00000000


	//----- nvinfo : EIATTR_MIN_STACK_SIZE
	.align		4
.L_46:
        /*0018*/ 	.byte	0x04, 0x12
        /*001a*/ 	.short	(.L_48 - .L_47)
	.align		4
.L_47:
        /*001c*/ 	.word	index@(_ZN3cub18CUB_300001_SM_10006detail11EmptyKernelIvEEvv)
        /*0020*/ 	.word	0x00000000
.L_48:


//--------------------- .nv.compat                --------------------------
	.section	.nv.compat,"",@"SHT_CUDA_COMPAT_INFO"
	.align	4
        /*0000*/ 	.byte	0x02, 0x09, 0x00, 0x00, 0x02, 0x02, 0x01, 0x00, 0x02, 0x05, 0x05, 0x00, 0x03, 0x07, 0x01, 0x01
        /*0010*/ 	.byte	0x02, 0x03, 0x00, 0x00, 0x02, 0x06, 0x01, 0x00, 0x04, 0x0b, 0x08, 0x00, 0x09, 0x00, 0x00, 0x00
        /*0020*/ 	.byte	0x00, 0x00, 0x00, 0x00


//--------------------- .nv.info._ZN3cub18CUB_300001_SM_10006detail11EmptyKernelIvEEvv --------------------------
	.section	.nv.info._ZN3cub18CUB_300001_SM_10006detail11EmptyKernelIvEEvv,"",@"SHT_CUDA_INFO"
	.sectionflags	@""
	.align	4


	//----- nvinfo : EIATTR_CUDA_API_VERSION
	.align		4
        /*0000*/ 	.byte	0x04, 0x37
        /*0002*/ 	.short	(.L_50 - .L_49)
.L_49:
        /*0004*/ 	.word	0x00000082


	//----- nvinfo : EIATTR_SPARSE_MMA_MASK
	.align		4
.L_50:
        /*0008*/ 	.byte	0x03, 0x50
        /*000a*/ 	.short	0x0000


	//----- nvinfo : EIATTR_MAXREG_COUNT
	.align		4
        /*000c*/ 	.byte	0x03, 0x1b
        /*000e*/ 	.short	0x00ff


	//----- nvinfo : EIATTR_MERCURY_ISA_VERSION
	.align		4
        /*0010*/ 	.byte	0x03, 0x5f
        /*0012*/ 	.short	0x0101


	//----- nvinfo : EIATTR_VRC_CTA_INIT_COUNT
	.align		4
        /*0014*/ 	.byte	0x02, 0x4a
	.zero		1
	.zero		1


	//----- nvinfo : EIATTR_EXIT_INSTR_OFFSETS
	.align		4
        /*0018*/ 	.byte	0x04, 0x1c
        /*001a*/ 	.short	(.L_52 - .L_51)


	//   ....[0]....
.L_51:
        /*001c*/ 	.word	0x00000010


	//----- nvinfo : EIATTR_SW_WAR
	.align		4
.L_52:
        /*0020*/ 	.byte	0x04, 0x36
        /*0022*/ 	.short	(.L_54 - .L_53)
.L_53:
        /*0024*/ 	.word	0x00000008
.L_54:


//--------------------- .nv.callgraph             --------------------------
	.section	.nv.callgraph,"",@"SHT_CUDA_CALLGRAPH"
	.align	4
	.sectionentsize	8
	.align		4
        /*0000*/ 	.word	0x00000000
	.align		4
        /*0004*/ 	.word	0xffffffff
	.align		4
        /*0008*/ 	.word	0x00000000
	.align		4
        /*000c*/ 	.word	0xfffffffe
	.align		4
        /*0010*/ 	.word	0x00000000
	.align		4
        /*0014*/ 	.word	0xfffffffd
	.align		4
        /*0018*/ 	.word	0x00000000
	.align		4
        /*001c*/ 	.word	0xfffffffc


//--------------------- .nv.constant4             --------------------------
	.section	.nv.constant4,"a",@progbits
	.align	8
	.align		8
.nv.constant4:
        /*0000*/ 	.dword	_ZN41_INTERNAL_c75d401b_4_k_cu_3d38a626_2407744cuda3std3__45__cpo5beginE
	.align		8
        /*0008*/ 	.dword	_ZN41_INTERNAL_c75d401b_4_k_cu_3d38a626_2407744cuda3std3__45__cpo3endE
	.align		8
        /*0010*/ 	.dword	_ZN41_INTERNAL_c75d401b_4_k_cu_3d38a626_2407744cuda3std3__45__cpo6cbeginE
	.align		8
        /*0018*/ 	.dword	_ZN41_INTERNAL_c75d401b_4_k_cu_3d38a626_2407744cuda3std3__45__cpo4cendE
	.align		8
        /*0020*/ 	.dword	_ZN41_INTERNAL_c75d401b_4_k_cu_3d38a626_2407744cuda3std3__45__cpo6rbeginE
	.align		8
        /*0028*/ 	.dword	_ZN41_INTERNAL_c75d401b_4_k_cu_3d38a626_2407744cuda3std3__45__cpo4rendE
	.align		8
        /*0030*/ 	.dword	_ZN41_INTERNAL_c75d401b_4_k_cu_3d38a626_2407744cuda3std3__45__cpo7crbeginE
	.align		8
        /*0038*/ 	.dword	_ZN41_INTERNAL_c75d401b_4_k_cu_3d38a626_2407744cuda3std3__45__cpo5crendE
	.align		8
        /*0040*/ 	.dword	_ZN41_INTERNAL_c75d401b_4_k_cu_3d38a626_2407744cuda3std3__443_GLOBAL__N__c75d401b_4_k_cu_3d38a626_2407746ignoreE
	.align		8
        /*0048*/ 	.dword	_ZN41_INTERNAL_c75d401b_4_k_cu_3d38a626_2407744cuda3std3__419piecewise_constructE
	.align		8
        /*0050*/ 	.dword	_ZN41_INTERNAL_c75d401b_4_k_cu_3d38a626_2407744cuda3std3__48in_placeE
	.align		8
        /*0058*/ 	.dword	_ZN41_INTERNAL_c75d401b_4_k_cu_3d38a626_2407744cuda3std3__420unreachable_sentinelE
	.align		8
        /*0060*/ 	.dword	_ZN41_INTERNAL_c75d401b_4_k_cu_3d38a626_2407744cuda3std3__47nulloptE
	.align		8
        /*0068*/ 	.dword	_ZN41_INTERNAL_c75d401b_4_k_cu_3d38a626_2407744cuda3std3__48unexpectE
	.align		8
        /*0070*/ 	.dword	_ZN41_INTERNAL_c75d401b_4_k_cu_3d38a626_2407744cuda3std6ranges3__45__cpo4swapE
	.align		8
        /*0078*/ 	.dword	_ZN41_INTERNAL_c75d401b_4_k_cu_3d38a626_2407744cuda3std6ranges3__45__cpo9iter_moveE
	.align		8
        /*0080*/ 	.dword	_ZN41_INTERNAL_c75d401b_4_k_cu_3d38a626_2407744cuda3std6ranges3__45__cpo5beginE
	.align		8
        /*0088*/ 	.dword	_ZN41_INTERNAL_c75d401b_4_k_cu_3d38a626_2407744cuda3std6ranges3__45__cpo3endE
	.align		8
        /*0090*/ 	.dword	_ZN41_INTERNAL_c75d401b_4_k_cu_3d38a626_2407744cuda3std6ranges3__45__cpo6cbeginE
	.align		8
        /*0098*/ 	.dword	_ZN41_INTERNAL_c75d401b_4_k_cu_3d38a626_2407744cuda3std6ranges3__45__cpo4cendE
	.align		8
        /*00a0*/ 	.dword	_ZN41_INTERNAL_c75d401b_4_k_cu_3d38a626_2407744cuda3std6ranges3__45__cpo7advanceE
	.align		8
        /*00a8*/ 	.dword	_ZN41_INTERNAL_c75d401b_4_k_cu_3d38a626_2407744cuda3std6ranges3__45__cpo9iter_swapE
	.align		8
        /*00b0*/ 	.dword	_ZN41_INTERNAL_c75d401b_4_k_cu_3d38a626_2407744cuda3std6ranges3__45__cpo4nextE
	.align		8
        /*00b8*/ 	.dword	_ZN41_INTERNAL_c75d401b_4_k_cu_3d38a626_2407744cuda3std6ranges3__45__cpo4prevE
	.align		8
        /*00c0*/ 	.dword	_ZN41_INTERNAL_c75d401b_4_k_cu_3d38a626_2407744cuda3std6ranges3__45__cpo4dataE
	.align		8
        /*00c8*/ 	.dword	_ZN41_INTERNAL_c75d401b_4_k_cu_3d38a626_2407744cuda3std6ranges3__45__cpo5cdataE
	.align		8
        /*00d0*/ 	.dword	_ZN41_INTERNAL_c75d401b_4_k_cu_3d38a626_2407744cuda3std6ranges3__45__cpo4sizeE
	.align		8
        /*00d8*/ 	.dword	_ZN41_INTERNAL_c75d401b_4_k_cu_3d38a626_2407744cuda3std6ranges3__45__cpo5ssizeE
	.align		8
        /*00e0*/ 	.dword	_ZN41_INTERNAL_c75d401b_4_k_cu_3d38a626_2407744cuda3std6ranges3__45__cpo8distanceE
	.align		8
        /*00e8*/ 	.dword	_ZN41_INTERNAL_c75d401b_4_k_cu_3d38a626_2407746thrust24THRUST_300001_SM_1000_NS8cuda_cub3parE
	.align		8
        /*00f0*/ 	.dword	_ZN41_INTERNAL_c75d401b_4_k_cu_3d38a626_2407746thrust24THRUST_300001_SM_1000_NS8cuda_cub10par_nosyncE
	.align		8
        /*00f8*/ 	.dword	_ZN41_INTERNAL_c75d401b_4_k_cu_3d38a626_2407746thrust24THRUST_300001_SM_1000_NS6system6detail10sequential3seqE
	.align		8
        /*0100*/ 	.dword	_ZN41_INTERNAL_c75d401b_4_k_cu_3d38a626_2407746thrust24THRUST_300001_SM_1000_NS12placeholders2_1E
	.align		8
        /*0108*/ 	.dword	_ZN41_INTERNAL_c75d401b_4_k_cu_3d38a626_2407746thrust24THRUST_300001_SM_1000_NS12placeholders2_2E
	.align		8
        /*0110*/ 	.dword	_ZN41_INTERNAL_c75d401b_4_k_cu_3d38a626_2407746thrust24THRUST_300001_SM_1000_NS12placeholders2_3E
	.align		8
        /*0118*/ 	.dword	_ZN41_INTERNAL_c75d401b_4_k_cu_3d38a626_2407746thrust24THRUST_300001_SM_1000_NS12placeholders2_4E
	.align		8
        /*0120*/ 	.dword	_ZN41_INTERNAL_c75d401b_4_k_cu_3d38a626_2407746thrust24THRUST_300001_SM_1000_NS12placeholders2_5E
	.align		8
        /*0128*/ 	.dword	_ZN41_INTERNAL_c75d401b_4_k_cu_3d38a626_2407746thrust24THRUST_300001_SM_1000_NS12placeholders2_6E
	.align		8
        /*0130*/ 	.dword	_ZN41_INTERNAL_c75d401b_4_k_cu_3d38a626_2407746thrust24THRUST_300001_SM_1000_NS12placeholders2_7E
	.align		8
        /*0138*/ 	.dword	_ZN41_INTERNAL_c75d401b_4_k_cu_3d38a626_2407746thrust24THRUST_300001_SM_1000_NS12placeholders2_8E
	.align		8
        /*0140*/ 	.dword	_ZN41_INTERNAL_c75d401b_4_k_cu_3d38a626_2407746thrust24THRUST_300001_SM_1000_NS12placeholders2_9E
	.align		8
        /*0148*/ 	.dword	_ZN41_INTERNAL_c75d401b_4_k_cu_3d38a626_2407746thrust24THRUST_300001_SM_1000_NS12placeholders3_10E
	.align		8
        /*0150*/ 	.dword	_ZN41_INTERNAL_c75d401b_4_k_cu_3d38a626_2407746thrust24THRUST_300001_SM_1000_NS3seqE


//--------------------- .text._ZN3cub18CUB_300001_SM_10006detail11EmptyKernelIvEEvv --------------------------
	.section	.text._ZN3cub18CUB_300001_SM_10006detail11EmptyKernelIvEEvv,"ax",@progbits
	.align	128
        .global         _ZN3cub18CUB_300001_SM_10006detail11EmptyKernelIvEEvv
        .type           _ZN3cub18CUB_300001_SM_10006detail11EmptyKernelIvEEvv,@function
        .size           _ZN3cub18CUB_300001_SM_10006detail11EmptyKernelIvEEvv,(.L_x_1 - _ZN3cub18CUB_300001_SM_10006detail11EmptyKernelIvEEvv)
        .other          _ZN3cub18CUB_300001_SM_10006detail11EmptyKernelIvEEvv,@"STO_CUDA_ENTRY STV_DEFAULT"
_ZN3cub18CUB_300001_SM_10006detail11EmptyKernelIvEEvv:
.text._ZN3cub18CUB_300001_SM_10006detail11EmptyKernelIvEEvv:
[----:B------:R-:W-:Y:S01]  /*0000*/  LDC R1, c[0x0][0x37c] ;  /* 0x0000df00ff017b82 */ /* 0x000fe20000000800 */
[----:B------:R-:W-:Y:S05]  /*0010*/  EXIT ;  /* 0x000000000000794d */ /* 0x000fea0003800000 */
.L_x_0:
[----:B------:R-:W-:-:S00]  /*0020*/  BRA `(.L_x_0) ;  /* 0xfffffffc00fc7947 */ /* 0x000fc0000383ffff */
[----:B------:R-:W-:-:S00]  /*0030*/  NOP ;  /* 0x0000000000007918 */ /* 0x000fc00000000000 */
        /* <DEDUP_REMOVED lines=12> */
.L_x_1:


//--------------------- .nv.shared.reserved.0     --------------------------
	.section	.nv.shared.reserved.0,"aw",@nobits
	.weak		__nv_reservedSMEM_offset_0_alias
	.size		__nv_reservedSMEM_offset_0_alias, 0, 64
	.other		__nv_reservedSMEM_offset_0_alias,@"STO_CUDA_RESERVED_SHARED STV_DEFAULT"
__nv_reservedSMEM_offset_0_alias:
	.zero		0
	.zero		64


//--------------------- .nv.global                --------------------------
	.section	.nv.global,"aw",@nobits
.nv.global:
	.type		_ZN41_INTERNAL_c75d401b_4_k_cu_3d38a626_2407746thrust24THRUST_300001_SM_1000_NS3seqE,@object
	.size		_ZN41_INTERNAL_c75d401b_4_k_cu_3d38a626_2407746thrust24THRUST_300001_SM_1000_NS3seqE,(_ZN41_INTERNAL_c75d401b_4_k_cu_3d38a626_2407744cuda3std3__48in_placeE - _ZN41_INTERNAL_c75d401b_4_k_cu_3d38a626_2407746thrust24THRUST_300001_SM_1000_NS3seqE)
_ZN41_INTERNAL_c75d401b_4_k_cu_3d38a626_2407746thrust24THRUST_300001_SM_1000_NS3seqE:
	.zero		1
	.type		_ZN41_INTERNAL_c75d401b_4_k_cu_3d38a626_2407744cuda3std3__48in_placeE,@object
	.size		_ZN41_INTERNAL_c75d401b_4_k_cu_3d38a626_2407744cuda3std3__48in_placeE,(_ZN41_INTERNAL_c75d401b_4_k_cu_3d38a626_2407744cuda3std6ranges3__45__cpo4sizeE - _ZN41_INTERNAL_c75d401b_4_k_cu_3d38a626_2407744cuda3std3__48in_placeE)
_ZN41_INTERNAL_c75d401b_4_k_cu_3d38a626_2407744cuda3std3__48in_placeE:
	.zero		1
	.type		_ZN41_INTERNAL_c75d401b_4_k_cu_3d38a626_2407744cuda3std6ranges3__45__cpo4sizeE,@object
	.size		_ZN41_INTERNAL_c75d401b_4_k_cu_3d38a626_2407744cuda3std6ranges3__45__cpo4sizeE,(_ZN41_INTERNAL_c75d401b_4_k_cu_3d38a626_2407746thrust24THRUST_300001_SM_1000_NS12placeholders2_3E - _ZN41_INTERNAL_c75d401b_4_k_cu_3d38a626_2407744cuda3std6ranges3__45__cpo4sizeE)
_ZN41_INTERNAL_c75d401b_4_k_cu_3d38a626_2407744cuda3std6ranges3__45__cpo4sizeE:
	.zero		1
	.type		_ZN41_INTERNAL_c75d401b_4_k_cu_3d38a626_2407746thrust24THRUST_300001_SM_1000_NS12placeholders2_3E,@object
	.size		_ZN41_INTERNAL_c75d401b_4_k_cu_3d38a626_2407746thrust24THRUST_300001_SM_1000_NS12placeholders2_3E,(_ZN41_INTERNAL_c75d401b_4_k_cu_3d38a626_2407744cuda3std3__45__cpo6cbeginE - _ZN41_INTERNAL_c75d401b_4_k_cu_3d38a626_2407746thrust24THRUST_300001_SM_1000_NS12placeholders2_3E)
_ZN41_INTERNAL_c75d401b_4_k_cu_3d38a626_2407746thrust24THRUST_300001_SM_1000_NS12placeholders2_3E:
	.zero		1
	.type		_ZN41_INTERNAL_c75d401b_4_k_cu_3d38a626_2407744cuda3std3__45__cpo6cbeginE,@object
	.size		_ZN41_INTERNAL_c75d401b_4_k_cu_3d38a626_2407744cuda3std3__45__cpo6cbeginE,(_ZN41_INTERNAL_c75d401b_4_k_cu_3d38a626_2407744cuda3std6ranges3__45__cpo6cbeginE - _ZN41_INTERNAL_c75d401b_4_k_cu_3d38a626_2407744cuda3std3__45__cpo6cbeginE)
_ZN41_INTERNAL_c75d401b_4_k_cu_3d38a626_2407744cuda3std3__45__cpo6cbeginE:
	.zero		1
	.type		_ZN41_INTERNAL_c75d401b_4_k_cu_3d38a626_2407744cuda3std6ranges3__45__cpo6cbeginE,@object
	.size		_ZN41_INTERNAL_c75d401b_4_k_cu_3d38a626_2407744cuda3std6ranges3__45__cpo6cbeginE,(_ZN41_INTERNAL_c75d401b_4_k_cu_3d38a626_2407746thrust24THRUST_300001_SM_1000_NS12placeholders2_7E - _ZN41_INTERNAL_c75d401b_4_k_cu_3d38a626_2407744cuda3std6ranges3__45__cpo6cbeginE)
_ZN41_INTERNAL_c75d401b_4_k_cu_3d38a626_2407744cuda3std6ranges3__45__cpo6cbeginE:
	.zero		1
	.type		_ZN41_INTERNAL_c75d401b_4_k_cu_3d38a626_2407746thrust24THRUST_300001_SM_1000_NS12placeholders2_7E,@object
	.size		_ZN41_INTERNAL_c75d401b_4_k_cu_3d38a626_2407746thrust24THRUST_300001_SM_1000_NS12placeholders2_7E,(_ZN41_INTERNAL_c75d401b_4_k_cu_3d38a626_2407744cuda3std3__45__cpo7crbeginE - _ZN41_INTERNAL_c75d401b_4_k_cu_3d38a626_2407746thrust24THRUST_300001_SM_1000_NS12placeholders2_7E)
_ZN41_INTERNAL_c75d401b_4_k_cu_3d38a626_2407746thrust24THRUST_300001_SM_1000_NS12placeholders2_7E:
	.zero		1
	.type		_ZN41_INTERNAL_c75d401b_4_k_cu_3d38a626_2407744cuda3std3__45__cpo7crbeginE,@object
	.size		_ZN41_INTERNAL_c75d401b_4_k_cu_3d38a626_2407744cuda3std3__45__cpo7crbeginE,(_ZN41_INTERNAL_c75d401b_4_k_cu_3d38a626_2407744cuda3std6ranges3__45__cpo4nextE - _ZN41_INTERNAL_c75d401b_4_k_cu_3d38a626_2407744cuda3std3__45__cpo7crbeginE)
_ZN41_INTERNAL_c75d401b_4_k_cu_3d38a626_2407744cuda3std3__45__cpo7crbeginE:
	.zero		1
	.type		_ZN41_INTERNAL_c75d401b_4_k_cu_3d38a626_2407744cuda3std6ranges3__45__cpo4nextE,@object
	.size		_ZN41_INTERNAL_c75d401b_4_k_cu_3d38a626_2407744cuda3std6ranges3__45__cpo4nextE,(_ZN41_INTERNAL_c75d401b_4_k_cu_3d38a626_2407744cuda3std6ranges3__45__cpo4swapE - _ZN41_INTERNAL_c75d401b_4_k_cu_3d38a626_2407744cuda3std6ranges3__45__cpo4nextE)
_ZN41_INTERNAL_c75d401b_4_k_cu_3d38a626_2407744cuda3std6ranges3__45__cpo4nextE:
	.zero		1
	.type		_ZN41_INTERNAL_c75d401b_4_k_cu_3d38a626_2407744cuda3std6ranges3__45__cpo4swapE,@object
	.size		_ZN41_INTERNAL_c75d401b_4_k_cu_3d38a626_2407744cuda3std6ranges3__45__cpo4swapE,(_ZN41_INTERNAL_c75d401b_4_k_cu_3d38a626_2407746thrust24THRUST_300001_SM_1000_NS8cuda_cub10par_nosyncE - _ZN41_INTERNAL_c75d401b_4_k_cu_3d38a626_2407744cuda3std6ranges3__45__cpo4swapE)
_ZN41_INTERNAL_c75d401b_4_k_cu_3d38a626_2407744cuda3std6ranges3__45__cpo4swapE:
	.zero		1
	.type		_ZN41_INTERNAL_c75d401b_4_k_cu_3d38a626_2407746thrust24THRUST_300001_SM_1000_NS8cuda_cub10par_nosyncE,@object
	.size		_ZN41_INTERNAL_c75d401b_4_k_cu_3d38a626_2407746thrust24THRUST_300001_SM_1000_NS8cuda_cub10par_nosyncE,(_ZN41_INTERNAL_c75d401b_4_k_cu_3d38a626_2407746thrust24THRUST_300001_SM_1000_NS12placeholders2_9E - _ZN41_INTERNAL_c75d401b_4_k_cu_3d38a626_2407746thrust24THRUST_300001_SM_1000_NS8cuda_cub10par_nosyncE)
_ZN41_INTERNAL_c75d401b_4_k_cu_3d38a626_2407746thrust24THRUST_300001_SM_1000_NS8cuda_cub10par_nosyncE:
	.zero		1
	.type		_ZN41_INTERNAL_c75d401b_4_k_cu_3d38a626_2407746thrust24THRUST_300001_SM_1000_NS12placeholders2_9E,@object
	.size		_ZN41_INTERNAL_c75d401b_4_k_cu_3d38a626_2407746thrust24THRUST_300001_SM_1000_NS12placeholders2_9E,(_ZN41_INTERNAL_c75d401b_4_k_cu_3d38a626_2407744cuda3std3__443_GLOBAL__N__c75d401b_4_k_cu_3d38a626_2407746ignoreE - _ZN41_INTERNAL_c75d401b_4_k_cu_3d38a626_2407746thrust24THRUST_300001_SM_1000_NS12placeholders2_9E)
_ZN41_INTERNAL_c75d401b_4_k_cu_3d38a626_2407746thrust24THRUST_300001_SM_1000_NS12placeholders2_9E:
	.zero		1
	.type		_ZN41_INTERNAL_c75d401b_4_k_cu_3d38a626_2407744cuda3std3__443_GLOBAL__N__c75d401b_4_k_cu_3d38a626_2407746ignoreE,@object
	.size		_ZN41_INTERNAL_c75d401b_4_k_cu_3d38a626_2407744cuda3std3__443_GLOBAL__N__c75d401b_4_k_cu_3d38a626_2407746ignoreE,(_ZN41_INTERNAL_c75d401b_4_k_cu_3d38a626_2407744cuda3std6ranges3__45__cpo4dataE - _ZN41_INTERNAL_c75d401b_4_k_cu_3d38a626_2407744cuda3std3__443_GLOBAL__N__c75d401b_4_k_cu_3d38a626_2407746ignoreE)
_ZN41_INTERNAL_c75d401b_4_k_cu_3d38a626_2407744cuda3std3__443_GLOBAL__N__c75d401b_4_k_cu_3d38a626_2407746ignoreE:
	.zero		1
	.type		_ZN41_INTERNAL_c75d401b_4_k_cu_3d38a626_2407744cuda3std6ranges3__45__cpo4dataE,@object
	.size		_ZN41_INTERNAL_c75d401b_4_k_cu_3d38a626_2407744cuda3std6ranges3__45__cpo4dataE,(_ZN41_INTERNAL_c75d401b_4_k_cu_3d38a626_2407746thrust24THRUST_300001_SM_1000_NS12placeholders2_1E - _ZN41_INTERNAL_c75d401b_4_k_cu_3d38a626_2407744cuda3std6ranges3__45__cpo4dataE)
_ZN41_INTERNAL_c75d401b_4_k_cu_3d38a626_2407744cuda3std6ranges3__45__cpo4dataE:
	.zero		1
	.type		_ZN41_INTERNAL_c75d401b_4_k_cu_3d38a626_2407746thrust24THRUST_300001_SM_1000_NS12placeholders2_1E,@object
	.size		_ZN41_INTERNAL_c75d401b_4_k_cu_3d38a626_2407746thrust24THRUST_300001_SM_1000_NS12placeholders2_1E,(_ZN41_INTERNAL_c75d401b_4_k_cu_3d38a626_2407744cuda3std3__45__cpo5beginE - _ZN41_INTERNAL_c75d401b_4_k_cu_3d38a626_2407746thrust24THRUST_300001_SM_1000_NS12placeholders2_1E)
_ZN41_INTERNAL_c75d401b_4_k_cu_3d38a626_2407746thrust24THRUST_300001_SM_1000_NS12placeholders2_1E:
	.zero		1
	.type		_ZN41_INTERNAL_c75d401b_4_k_cu_3d38a626_2407744cuda3std3__45__cpo5beginE,@object
	.size		_ZN41_INTERNAL_c75d401b_4_k_cu_3d38a626_2407744cuda3std3__45__cpo5beginE,(_ZN41_INTERNAL_c75d401b_4_k_cu_3d38a626_2407744cuda3std6ranges3__45__cpo5beginE - _ZN41_INTERNAL_c75d401b_4_k_cu_3d38a626_2407744cuda3std3__45__cpo5beginE)
_ZN41_INTERNAL_c75d401b_4_k_cu_3d38a626_2407744cuda3std3__45__cpo5beginE:
	.zero		1
	.type		_ZN41_INTERNAL_c75d401b_4_k_cu_3d38a626_2407744cuda3std6ranges3__45__cpo5beginE,@object
	.size		_ZN41_INTERNAL_c75d401b_4_k_cu_3d38a626_2407744cuda3std6ranges3__45__cpo5beginE,(_ZN41_INTERNAL_c75d401b_4_k_cu_3d38a626_2407746thrust24THRUST_300001_SM_1000_NS12placeholders2_5E - _ZN41_INTERNAL_c75d401b_4_k_cu_3d38a626_2407744cuda3std6ranges3__45__cpo5beginE)
_ZN41_INTERNAL_c75d401b_4_k_cu_3d38a626_2407744cuda3std6ranges3__45__cpo5beginE:
	.zero		1
	.type		_ZN41_INTERNAL_c75d401b_4_k_cu_3d38a626_2407746thrust24THRUST_300001_SM_1000_NS12placeholders2_5E,@object
	.size		_ZN41_INTERNAL_c75d401b_4_k_cu_3d38a626_2407746thrust24THRUST_300001_SM_1000_NS12placeholders2_5E,(_ZN41_INTERNAL_c75d401b_4_k_cu_3d38a626_2407744cuda3std3__45__cpo6rbeginE - _ZN41_INTERNAL_c75d401b_4_k_cu_3d38a626_2407746thrust24THRUST_300001_SM_1000_NS12placeholders2_5E)
_ZN41_INTERNAL_c75d401b_4_k_cu_3d38a626_2407746thrust24THRUST_300001_SM_1000_NS12placeholders2_5E:
	.zero		1
	.type		_ZN41_INTERNAL_c75d401b_4_k_cu_3d38a626_2407744cuda3std3__45__cpo6rbeginE,@object
	.size		_ZN41_INTERNAL_c75d401b_4_k_cu_3d38a626_2407744cuda3std3__45__cpo6rbeginE,(_ZN41_INTERNAL_c75d401b_4_k_cu_3d38a626_2407744cuda3std6ranges3__45__cpo7advanceE - _ZN41_INTERNAL_c75d401b_4_k_cu_3d38a626_2407744cuda3std3__45__cpo6rbeginE)
_ZN41_INTERNAL_c75d401b_4_k_cu_3d38a626_2407744cuda3std3__45__cpo6rbeginE:
	.zero		1
	.type		_ZN41_INTERNAL_c75d401b_4_k_cu_3d38a626_2407744cuda3std6ranges3__45__cpo7advanceE,@object
	.size		_ZN41_INTERNAL_c75d401b_4_k_cu_3d38a626_2407744cuda3std6ranges3__45__cpo7advanceE,(_ZN41_INTERNAL_c75d401b_4_k_cu_3d38a626_2407744cuda3std3__47nulloptE - _ZN41_INTERNAL_c75d401b_4_k_cu_3d38a626_2407744cuda3std6ranges3__45__cpo7advanceE)
_ZN41_INTERNAL_c75d401b_4_k_cu_3d38a626_2407744cuda3std6ranges3__45__cpo7advanceE:
	.zero		1
	.type		_ZN41_INTERNAL_c75d401b_4_k_cu_3d38a626_2407744cuda3std3__47nulloptE,@object
	.size		_ZN41_INTERNAL_c75d401b_4_k_cu_3d38a626_2407744cuda3std3__47nulloptE,(_ZN41_INTERNAL_c75d401b_4_k_cu_3d38a626_2407744cuda3std6ranges3__45__cpo8distanceE - _ZN41_INTERNAL_c75d401b_4_k_cu_3d38a626_2407744cuda3std3__47nulloptE)
_ZN41_INTERNAL_c75d401b_4_k_cu_3d38a626_2407744cuda3std3__47nulloptE:
	.zero		1
	.type		_ZN41_INTERNAL_c75d401b_4_k_cu_3d38a626_2407744cuda3std6ranges3__45__cpo8distanceE,@object
	.size		_ZN41_INTERNAL_c75d401b_4_k_cu_3d38a626_2407744cuda3std6ranges3__45__cpo8distanceE,(_ZN41_INTERNAL_c75d401b_4_k_cu_3d38a626_2407746thrust24THRUST_300001_SM_1000_NS12placeholders3_10E - _ZN41_INTERNAL_c75d401b_4_k_cu_3d38a626_2407744cuda3std6ranges3__45__cpo8distanceE)
_ZN41_INTERNAL_c75d401b_4_k_cu_3d38a626_2407744cuda3std6ranges3__45__cpo8distanceE:
	.zero		1
	.type		_ZN41_INTERNAL_c75d401b_4_k_cu_3d38a626_2407746thrust24THRUST_300001_SM_1000_NS12placeholders3_10E,@object
	.size		_ZN41_INTERNAL_c75d401b_4_k_cu_3d38a626_2407746thrust24THRUST_300001_SM_1000_NS12placeholders3_10E,(_ZN41_INTERNAL_c75d401b_4_k_cu_3d38a626_2407744cuda3std3__419piecewise_constructE - _ZN41_INTERNAL_c75d401b_4_k_cu_3d38a626_2407746thrust24THRUST_300001_SM_1000_NS12placeholders3_10E)
_ZN41_INTERNAL_c75d401b_4_k_cu_3d38a626_2407746thrust24THRUST_300001_SM_1000_NS12placeholders3_10E:
	.zero		1
	.type		_ZN41_INTERNAL_c75d401b_4_k_cu_3d38a626_2407744cuda3std3__419piecewise_constructE,@object
	.size		_ZN41_INTERNAL_c75d401b_4_k_cu_3d38a626_2407744cuda3std3__419piecewise_constructE,(_ZN41_INTERNAL_c75d401b_4_k_cu_3d38a626_2407744cuda3std6ranges3__45__cpo5cdataE - _ZN41_INTERNAL_c75d401b_4_k_cu_3d38a626_2407744cuda3std3__419piecewise_constructE)
_ZN41_INTERNAL_c75d401b_4_k_cu_3d38a626_2407744cuda3std3__419piecewise_constructE:
	.zero		1
	.type		_ZN41_INTERNAL_c75d401b_4_k_cu_3d38a626_2407744cuda3std6ranges3__45__cpo5cdataE,@object
	.size		_ZN41_INTERNAL_c75d401b_4_k_cu_3d38a626_2407744cuda3std6ranges3__45__cpo5cdataE,(_ZN41_INTERNAL_c75d401b_4_k_cu_3d38a626_2407746thrust24THRUST_300001_SM_1000_NS12placeholders2_2E - _ZN41_INTERNAL_c75d401b_4_k_cu_3d38a626_2407744cuda3std6ranges3__45__cpo5cdataE)
_ZN41_INTERNAL_c75d401b_4_k_cu_3d38a626_2407744cuda3std6ranges3__45__cpo5cdataE:
	.zero		1
	.type		_ZN41_INTERNAL_c75d401b_4_k_cu_3d38a626_2407746thrust24THRUST_300001_SM_1000_NS12placeholders2_2E,@object
	.size		_ZN41_INTERNAL_c75d401b_4_k_cu_3d38a626_2407746thrust24THRUST_300001_SM_1000_NS12placeholders2_2E,(_ZN41_INTERNAL_c75d401b_4_k_cu_3d38a626_2407744cuda3std3__45__cpo3endE - _ZN41_INTERNAL_c75d401b_4_k_cu_3d38a626_2407746thrust24THRUST_300001_SM_1000_NS12placeholders2_2E)
_ZN41_INTERNAL_c75d401b_4_k_cu_3d38a626_2407746thrust24THRUST_300001_SM_1000_NS12placeholders2_2E:
	.zero		1
	.type		_ZN41_INTERNAL_c75d401b_4_k_cu_3d38a626_2407744cuda3std3__45__cpo3endE,@object
	.size		_ZN41_INTERNAL_c75d401b_4_k_cu_3d38a626_2407744cuda3std3__45__cpo3endE,(_ZN41_INTERNAL_c75d401b_4_k_cu_3d38a626_2407744cuda3std6ranges3__45__cpo3endE - _ZN41_INTERNAL_c75d401b_4_k_cu_3d38a626_2407744cuda3std3__45__cpo3endE)
_ZN41_INTERNAL_c75d401b_4_k_cu_3d38a626_2407744cuda3std3__45__cpo3endE:
	.zero		1
	.type		_ZN41_INTERNAL_c75d401b_4_k_cu_3d38a626_2407744cuda3std6ranges3__45__cpo3endE,@object
	.size		_ZN41_INTERNAL_c75d401b_4_k_cu_3d38a626_2407744cuda3std6ranges3__45__cpo3endE,(_ZN41_INTERNAL_c75d401b_4_k_cu_3d38a626_2407746thrust24THRUST_300001_SM_1000_NS12placeholders2_6E - _ZN41_INTERNAL_c75d401b_4_k_cu_3d38a626_2407744cuda3std6ranges3__45__cpo3endE)
_ZN41_INTERNAL_c75d401b_4_k_cu_3d38a626_2407744cuda3std6ranges3__45__cpo3endE:
	.zero		1
	.type		_ZN41_INTERNAL_c75d401b_4_k_cu_3d38a626_2407746thrust24THRUST_300001_SM_1000_NS12placeholders2_6E,@object
	.size		_ZN41_INTERNAL_c75d401b_4_k_cu_3d38a626_2407746thrust24THRUST_300001_SM_1000_NS12placeholders2_6E,(_ZN41_INTERNAL_c75d401b_4_k_cu_3d38a626_2407744cuda3std3__45__cpo4rendE - _ZN41_INTERNAL_c75d401b_4_k_cu_3d38a626_2407746thrust24THRUST_300001_SM_1000_NS12placeholders2_6E)
_ZN41_INTERNAL_c75d401b_4_k_cu_3d38a626_2407746thrust24THRUST_300001_SM_1000_NS12placeholders2_6E:
	.zero		1
	.type		_ZN41_INTERNAL_c75d401b_4_k_cu_3d38a626_2407744cuda3std3__45__cpo4rendE,@object
	.size		_ZN41_INTERNAL_c75d401b_4_k_cu_3d38a626_2407744cuda3std3__45__cpo4rendE,(_ZN41_INTERNAL_c75d401b_4_k_cu_3d38a626_2407744cuda3std6ranges3__45__cpo9iter_swapE - _ZN41_INTERNAL_c75d401b_4_k_cu_3d38a626_2407744cuda3std3__45__cpo4rendE)
_ZN41_INTERNAL_c75d401b_4_k_cu_3d38a626_2407744cuda3std3__45__cpo4rendE:
	.zero		1
	.type		_ZN41_INTERNAL_c75d401b_4_k_cu_3d38a626_2407744cuda3std6ranges3__45__cpo9iter_swapE,@object
	.size		_ZN41_INTERNAL_c75d401b_4_k_cu_3d38a626_2407744cuda3std6ranges3__45__cpo9iter_swapE,(_ZN41_INTERNAL_c75d401b_4_k_cu_3d38a626_2407744cuda3std3__48unexpectE - _ZN41_INTERNAL_c75d401b_4_k_cu_3d38a626_2407744cuda3std6ranges3__45__cpo9iter_swapE)
_ZN41_INTERNAL_c75d401b_4_k_cu_3d38a626_2407744cuda3std6ranges3__45__cpo9iter_swapE:
	.zero		1
	.type		_ZN41_INTERNAL_c75d401b_4_k_cu_3d38a626_2407744cuda3std3__48unexpectE,@object
	.size		_ZN41_INTERNAL_c75d401b_4_k_cu_3d38a626_2407744cuda3std3__48unexpectE,(_ZN41_INTERNAL_c75d401b_4_k_cu_3d38a626_2407746thrust24THRUST_300001_SM_1000_NS8cuda_cub3parE - _ZN41_INTERNAL_c75d401b_4_k_cu_3d38a626_2407744cuda3std3__48unexpectE)
_ZN41_INTERNAL_c75d401b_4_k_cu_3d38a626_2407744cuda3std3__48unexpectE:
	.zero		1
	.type		_ZN41_INTERNAL_c75d401b_4_k_cu_3d38a626_2407746thrust24THRUST_300001_SM_1000_NS8cuda_cub3parE,@object
	.size		_ZN41_INTERNAL_c75d401b_4_k_cu_3d38a626_2407746thrust24THRUST_300001_SM_1000_NS8cuda_cub3parE,(_ZN41_INTERNAL_c75d401b_4_k_cu_3d38a626_2407746thrust24THRUST_300001_SM_1000_NS12placeholders2_4E - _ZN41_INTERNAL_c75d401b_4_k_cu_3d38a626_2407746thrust24THRUST_300001_SM_1000_NS8cuda_cub3parE)
_ZN41_INTERNAL_c75d401b_4_k_cu_3d38a626_2407746thrust24THRUST_300001_SM_1000_NS8cuda_cub3parE:
	.zero		1
	.type		_ZN41_INTERNAL_c75d401b_4_k_cu_3d38a626_2407746thrust24THRUST_300001_SM_1000_NS12placeholders2_4E,@object
	.size		_ZN41_INTERNAL_c75d401b_4_k_cu_3d38a626_2407746thrust24THRUST_300001_SM_1000_NS12placeholders2_4E,(_ZN41_INTERNAL_c75d401b_4_k_cu_3d38a626_2407744cuda3std3__45__cpo4cendE - _ZN41_INTERNAL_c75d401b_4_k_cu_3d38a626_2407746thrust24THRUST_300001_SM_1000_NS12placeholders2_4E)
_ZN41_INTERNAL_c75d401b_4_k_cu_3d38a626_2407746thrust24THRUST_300001_SM_1000_NS12placeholders2_4E:
	.zero		1
	.type		_ZN41_INTERNAL_c75d401b_4_k_cu_3d38a626_2407744cuda3std3__45__cpo4cendE,@object
	.size		_ZN41_INTERNAL_c75d401b_4_k_cu_3d38a626_2407744cuda3std3__45__cpo4cendE,(_ZN41_INTERNAL_c75d401b_4_k_cu_3d38a626_2407744cuda3std6ranges3__45__cpo4cendE - _ZN41_INTERNAL_c75d401b_4_k_cu_3d38a626_2407744cuda3std3__45__cpo4cendE)
_ZN41_INTERNAL_c75d401b_4_k_cu_3d38a626_2407744cuda3std3__45__cpo4cendE:
	.zero		1
	.type		_ZN41_INTERNAL_c75d401b_4_k_cu_3d38a626_2407744cuda3std6ranges3__45__cpo4cendE,@object
	.size		_ZN41_INTERNAL_c75d401b_4_k_cu_3d38a626_2407744cuda3std6ranges3__45__cpo4cendE,(_ZN41_INTERNAL_c75d401b_4_k_cu_3d38a626_2407744cuda3std3__420unreachable_sentinelE - _ZN41_INTERNAL_c75d401b_4_k_cu_3d38a626_2407744cuda3std6ranges3__45__cpo4cendE)
_ZN41_INTERNAL_c75d401b_4_k_cu_3d38a626_2407744cuda3std6ranges3__45__cpo4cendE:
	.zero		1
	.type		_ZN41_INTERNAL_c75d401b_4_k_cu_3d38a626_2407744cuda3std3__420unreachable_sentinelE,@object
	.size		_ZN41_INTERNAL_c75d401b_4_k_cu_3d38a626_2407744cuda3std3__420unreachable_sentinelE,(_ZN41_INTERNAL_c75d401b_4_k_cu_3d38a626_2407744cuda3std6ranges3__45__cpo5ssizeE - _ZN41_INTERNAL_c75d401b_4_k_cu_3d38a626_2407744cuda3std3__420unreachable_sentinelE)
_ZN41_INTERNAL_c75d401b_4_k_cu_3d38a626_2407744cuda3std3__420unreachable_sentinelE:
	.zero		1
	.type		_ZN41_INTERNAL_c75d401b_4_k_cu_3d38a626_2407744cuda3std6ranges3__45__cpo5ssizeE,@object
	.size		_ZN41_INTERNAL_c75d401b_4_k_cu_3d38a626_2407744cuda3std6ranges3__45__cpo5ssizeE,(_ZN41_INTERNAL_c75d401b_4_k_cu_3d38a626_2407746thrust24THRUST_300001_SM_1000_NS12placeholders2_8E - _ZN41_INTERNAL_c75d401b_4_k_cu_3d38a626_2407744cuda3std6ranges3__45__cpo5ssizeE)
_ZN41_INTERNAL_c75d401b_4_k_cu_3d38a626_2407744cuda3std6ranges3__45__cpo5ssizeE:
	.zero		1
	.type		_ZN41_INTERNAL_c75d401b_4_k_cu_3d38a626_2407746thrust24THRUST_300001_SM_1000_NS12placeholders2_8E,@object
	.size		_ZN41_INTERNAL_c75d401b_4_k_cu_3d38a626_2407746thrust24THRUST_300001_SM_1000_NS12placeholders2_8E,(_ZN41_INTERNAL_c75d401b_4_k_cu_3d38a626_2407744cuda3std3__45__cpo5crendE - _ZN41_INTERNAL_c75d401b_4_k_cu_3d38a626_2407746thrust24THRUST_300001_SM_1000_NS12placeholders2_8E)
_ZN41_INTERNAL_c75d401b_4_k_cu_3d38a626_2407746thrust24THRUST_300001_SM_1000_NS12placeholders2_8E:
	.zero		1
	.type		_ZN41_INTERNAL_c75d401b_4_k_cu_3d38a626_2407744cuda3std3__45__cpo5crendE,@object
	.size		_ZN41_INTERNAL_c75d401b_4_k_cu_3d38a626_2407744cuda3std3__45__cpo5crendE,(_ZN41_INTERNAL_c75d401b_4_k_cu_3d38a626_2407744cuda3std6ranges3__45__cpo4prevE - _ZN41_INTERNAL_c75d401b_4_k_cu_3d38a626_2407744cuda3std3__45__cpo5crendE)
_ZN41_INTERNAL_c75d401b_4_k_cu_3d38a626_2407744cuda3std3__45__cpo5crendE:
	.zero		1
	.type		_ZN41_INTERNAL_c75d401b_4_k_cu_3d38a626_2407744cuda3std6ranges3__45__cpo4prevE,@object
	.size		_ZN41_INTERNAL_c75d401b_4_k_cu_3d38a626_2407744cuda3std6ranges3__45__cpo4prevE,(_ZN41_INTERNAL_c75d401b_4_k_cu_3d38a626_2407744cuda3std6ranges3__45__cpo9iter_moveE - _ZN41_INTERNAL_c75d401b_4_k_cu_3d38a626_2407744cuda3std6ranges3__45__cpo4prevE)
_ZN41_INTERNAL_c75d401b_4_k_cu_3d38a626_2407744cuda3std6ranges3__45__cpo4prevE:
	.zero		1
	.type		_ZN41_INTERNAL_c75d401b_4_k_cu_3d38a626_2407744cuda3std6ranges3__45__cpo9iter_moveE,@object
	.size		_ZN41_INTERNAL_c75d401b_4_k_cu_3d38a626_2407744cuda3std6ranges3__45__cpo9iter_moveE,(_ZN41_INTERNAL_c75d401b_4_k_cu_3d38a626_2407746thrust24THRUST_300001_SM_1000_NS6system6detail10sequential3seqE - _ZN41_INTERNAL_c75d401b_4_k_cu_3d38a626_2407744cuda3std6ranges3__45__cpo9iter_moveE)
_ZN41_INTERNAL_c75d401b_4_k_cu_3d38a626_2407744cuda3std6ranges3__45__cpo9iter_moveE:
	.zero		1
	.type		_ZN41_INTERNAL_c75d401b_4_k_cu_3d38a626_2407746thrust24THRUST_300001_SM_1000_NS6system6detail10sequential3seqE,@object
	.size		_ZN41_INTERNAL_c75d401b_4_k_cu_3d38a626_2407746thrust24THRUST_300001_SM_1000_NS6system6detail10sequential3seqE,(.L_31 - _ZN41_INTERNAL_c75d401b_4_k_cu_3d38a626_2407746thrust24THRUST_300001_SM_1000_NS6system6detail10sequential3seqE)
_ZN41_INTERNAL_c75d401b_4_k_cu_3d38a626_2407746thrust24THRUST_300001_SM_1000_NS6system6detail10sequential3seqE:
	.zero		1
.L_31:


//--------------------- .nv.constant0._ZN3cub18CUB_300001_SM_10006detail11EmptyKernelIvEEvv --------------------------
	.section	.nv.constant0._ZN3cub18CUB_300001_SM_10006detail11EmptyKernelIvEEvv,"a",@progbits
	.sectionflags	@""
	.align	4
.nv.constant0._ZN3cub18CUB_300001_SM_10006detail11EmptyKernelIvEEvv:
	.zero		896


//--------------------- SYMBOLS --------------------------

	.type		.nv.reservedSmem.offset0,@object
	.size		.nv.reservedSmem.offset0,0x4
